//
// Generated by NVIDIA NVVM Compiler
//
// Compiler Build ID: CL-36424714
// Cuda compilation tools, release 13.0, V13.0.88
// Based on NVVM 20.0.0
//

.version 9.0
.target sm_100
.address_size 64

	// .globl	_Z27baseline_elementwise_kernelPfPKfi

.visible .entry _Z27baseline_elementwise_kernelPfPKfi(
	.param .u64 .ptr .align 1 _Z27baseline_elementwise_kernelPfPKfi_param_0,
	.param .u64 .ptr .align 1 _Z27baseline_elementwise_kernelPfPKfi_param_1,
	.param .u32 _Z27baseline_elementwise_kernelPfPKfi_param_2
)
{
	.reg .pred 	%p<4>;
	.reg .b32 	%r<6>;
	.reg .b32 	%f<31>;
	.reg .b64 	%rd<9>;

	ld.param.u64 	%rd1, [_Z27baseline_elementwise_kernelPfPKfi_param_0];
	ld.param.u64 	%rd2, [_Z27baseline_elementwise_kernelPfPKfi_param_1];
	ld.param.u32 	%r2, [_Z27baseline_elementwise_kernelPfPKfi_param_2];
	mov.u32 	%r3, %ctaid.x;
	mov.u32 	%r4, %ntid.x;
	mov.u32 	%r5, %tid.x;
	mad.lo.s32 	%r1, %r3, %r4, %r5;
	setp.ge.s32 	%p1, %r1, %r2;
	@%p1 bra 	$L__BB0_4;
	cvta.to.global.u64 	%rd3, %rd2;
	mul.wide.s32 	%rd4, %r1, 4;
	add.s64 	%rd5, %rd3, %rd4;
	ld.global.f32 	%f1, [%rd5];
	mul.f32 	%f2, %f1, 0f3F3504F3;
	abs.f32 	%f6, %f2;
	setp.ltu.f32 	%p2, %f6, 0f3F8060FE;
	setp.ge.f32 	%p3, %f6, 0f3F8060FE;
	mul.f32 	%f7, %f2, %f2;
	selp.f32 	%f8, %f6, %f7, %p3;
	selp.f32 	%f9, 0f38EB4C3A, 0f38B1E96A, %p3;
	selp.f32 	%f10, 0fBAAE005B, 0fBA574D20, %p3;
	fma.rn.f32 	%f11, %f9, %f8, %f10;
	selp.f32 	%f12, 0f3C09919F, 0f3BAAD5EA, %p3;
	fma.rn.f32 	%f13, %f11, %f8, %f12;
	selp.f32 	%f14, 0fBD24D99A, 0fBCDC1BE7, %p3;
	fma.rn.f32 	%f15, %f13, %f8, %f14;
	selp.f32 	%f16, 0f3E235519, 0f3DE718AF, %p3;
	fma.rn.f32 	%f17, %f15, %f8, %f16;
	selp.f32 	%f18, 0f3F69B4F9, 0fBEC093AC, %p3;
	fma.rn.f32 	%f19, %f17, %f8, %f18;
	selp.f32 	%f20, 0f3F210A14, 0f3E0375D3, %p3;
	fma.rn.f32 	%f21, %f19, %f8, %f20;
	neg.f32 	%f22, %f8;
	selp.f32 	%f23, %f22, %f2, %p3;
	fma.rn.f32 	%f30, %f21, %f23, %f23;
	@%p2 bra 	$L__BB0_3;
	ex2.approx.ftz.f32 	%f24, %f30;
	mov.f32 	%f25, 0f3F800000;
	sub.f32 	%f26, %f25, %f24;
	copysign.f32 	%f30, %f2, %f26;
$L__BB0_3:
	add.f32 	%f27, %f30, 0f3F800000;
	mul.f32 	%f28, %f1, 0f3F000000;
	mul.f32 	%f29, %f28, %f27;
	cvta.to.global.u64 	%rd6, %rd1;
	add.s64 	%rd8, %rd6, %rd4;
	st.global.f32 	[%rd8], %f29;
$L__BB0_4:
	ret;

}


// ===== COMPILED SASS (sm_100) =====

	.target	sm_100

	.elftype	@"ET_EXEC"


//--------------------- .note.nv.tkinfo           --------------------------
	.section	.note.nv.tkinfo,"",@"SHT_NOTE"
	.sectionflags	@"SHF_NOTE_NV_TKINFO"
	.tkinfo
        /*0018*/ 	.word	0x00000002
        /*0030*/ 	.string	""
        /*0030*/ 	.string	"ptxas"
        /*0030*/ 	.string	"Cuda compilation tools, release 13.0, V13.0.88"
        /*0030*/ 	.string	"Build cuda_13.0.r13.0/compiler.36424714_0"
        /*0030*/ 	.string	"-arch sm_100 -m 64 "



//--------------------- .note.nv.cuinfo           --------------------------
	.section	.note.nv.cuinfo,"",@"SHT_NOTE"
	.sectionflags	@"SHF_NOTE_NV_CUINFO"
        /*0018*/ 	.short	0x0002
        /*001a*/ 	.short	0x0064
        /*001c*/ 	.short	0x0082
	.zero		2


//--------------------- .nv.info                  --------------------------
	.section	.nv.info,"",@"SHT_CUDA_INFO"
	.align	4


	//----- nvinfo : EIATTR_REGCOUNT
	.align		4
        /*0000*/ 	.byte	0x04, 0x2f
        /*0002*/ 	.short	(.L_1 - .L_0)
	.align		4
.L_0:
        /*0004*/ 	.word	index@(_Z27baseline_elementwise_kernelPfPKfi)
        /*0008*/ 	.word	0x0000000d


	//----- nvinfo : EIATTR_FRAME_SIZE
	.align		4
.L_1:
        /*000c*/ 	.byte	0x04, 0x11
        /*000e*/ 	.short	(.L_3 - .L_2)
	.align		4
.L_2:
        /*0010*/ 	.word	index@(_Z27baseline_elementwise_kernelPfPKfi)
        /*0014*/ 	.word	0x00000000


	//----- nvinfo : EIATTR_MIN_STACK_SIZE
	.align		4
.L_3:
        /*0018*/ 	.byte	0x04, 0x12
        /*001a*/ 	.short	(.L_5 - .L_4)
	.align		4
.L_4:
        /*001c*/ 	.word	index@(_Z27baseline_elementwise_kernelPfPKfi)
        /*0020*/ 	.word	0x00000000
.L_5:


//--------------------- .nv.compat                --------------------------
	.section	.nv.compat,"",@"SHT_CUDA_COMPAT_INFO"
	.align	4
        /*0000*/ 	.byte	0x02, 0x09, 0x00, 0x00, 0x02, 0x02, 0x01, 0x00, 0x02, 0x05, 0x05, 0x00, 0x03, 0x07, 0x01, 0x01
        /*0010*/ 	.byte	0x02, 0x03, 0x00, 0x00, 0x02, 0x06, 0x01, 0x00, 0x04, 0x0b, 0x08, 0x00, 0x01, 0x00, 0x00, 0x00
        /*0020*/ 	.byte	0x00, 0x00, 0x00, 0x00


//--------------------- .nv.info._Z27baseline_elementwise_kernelPfPKfi --------------------------
	.section	.nv.info._Z27baseline_elementwise_kernelPfPKfi,"",@"SHT_CUDA_INFO"
	.sectionflags	@""
	.align	4


	//----- nvinfo : EIATTR_CUDA_API_VERSION
	.align		4
        /*0000*/ 	.byte	0x04, 0x37
        /*0002*/ 	.short	(.L_7 - .L_6)
.L_6:
        /*0004*/ 	.word	0x00000082


	//----- nvinfo : EIATTR_KPARAM_INFO
	.align		4
.L_7:
        /*0008*/ 	.byte	0x04, 0x17
        /*000a*/ 	.short	(.L_9 - .L_8)
.L_8:
        /*000c*/ 	.word	0x00000000
        /*0010*/ 	.short	0x0002
        /*0012*/ 	.short	0x0010
        /*0014*/ 	.byte	0x00, 0xf0, 0x11, 0x00


	//----- nvinfo : EIATTR_KPARAM_INFO
	.align		4
.L_9:
        /*0018*/ 	.byte	0x04, 0x17
        /*001a*/ 	.short	(.L_11 - .L_10)
.L_10:
        /*001c*/ 	.word	0x00000000
        /*0020*/ 	.short	0x0001
        /*0022*/ 	.short	0x0008
        /*0024*/ 	.byte	0x00, 0xf5, 0x21, 0x00


	//----- nvinfo : EIATTR_KPARAM_INFO
	.align		4
.L_11:
        /*0028*/ 	.byte	0x04, 0x17
        /*002a*/ 	.short	(.L_13 - .L_12)
.L_12:
        /*002c*/ 	.word	0x00000000
        /*0030*/ 	.short	0x0000
        /*0032*/ 	.short	0x0000
        /*0034*/ 	.byte	0x00, 0xf5, 0x21, 0x00


	//----- nvinfo : EIATTR_SPARSE_MMA_MASK
	.align		4
.L_13:
        /*0038*/ 	.byte	0x03, 0x50
        /*003a*/ 	.short	0x0000


	//----- nvinfo : EIATTR_MAXREG_COUNT
	.align		4
        /*003c*/ 	.byte	0x03, 0x1b
        /*003e*/ 	.short	0x00ff


	//----- nvinfo : EIATTR_MERCURY_ISA_VERSION
	.align		4
        /*0040*/ 	.byte	0x03, 0x5f
        /*0042*/ 	.short	0x0101


	//----- nvinfo : EIATTR_VRC_CTA_INIT_COUNT
	.align		4
        /*0044*/ 	.byte	0x02, 0x4a
	.zero		1
	.zero		1


	//----- nvinfo : EIATTR_EXIT_INSTR_OFFSETS
	.align		4
        /*0048*/ 	.byte	0x04, 0x1c
        /*004a*/ 	.short	(.L_15 - .L_14)


	//   ....[0]....
.L_14:
        /*004c*/ 	.word	0x00000070


	//   ....[1]....
        /*0050*/ 	.word	0x000002f0


	//----- nvinfo : EIATTR_CBANK_PARAM_SIZE
	.align		4
.L_15:
        /*0054*/ 	.byte	0x03, 0x19
        /*0056*/ 	.short	0x0014


	//----- nvinfo : EIATTR_PARAM_CBANK
	.align		4
        /*0058*/ 	.byte	0x04, 0x0a
        /*005a*/ 	.short	(.L_17 - .L_16)
	.align		4
.L_16:
        /*005c*/ 	.word	index@(.nv.constant0._Z27baseline_elementwise_kernelPfPKfi)
        /*0060*/ 	.short	0x0380
        /*0062*/ 	.short	0x0014


	//----- nvinfo : EIATTR_SW_WAR
	.align		4
.L_17:
        /*0064*/ 	.byte	0x04, 0x36
        /*0066*/ 	.short	(.L_19 - .L_18)
.L_18:
        /*0068*/ 	.word	0x00000008
.L_19:


//--------------------- .nv.callgraph             --------------------------
	.section	.nv.callgraph,"",@"SHT_CUDA_CALLGRAPH"
	.align	4
	.sectionentsize	8
	.align		4
        /*0000*/ 	.word	0x00000000
	.align		4
        /*0004*/ 	.word	0xffffffff
	.align		4
        /*0008*/ 	.word	0x00000000
	.align		4
        /*000c*/ 	.word	0xfffffffe
	.align		4
        /*0010*/ 	.word	0x00000000
	.align		4
        /*0014*/ 	.word	0xfffffffd
	.align		4
        /*0018*/ 	.word	0x00000000
	.align		4
        /*001c*/ 	.word	0xfffffffc


//--------------------- .text._Z27baseline_elementwise_kernelPfPKfi --------------------------
	.section	.text._Z27baseline_elementwise_kernelPfPKfi,"ax",@progbits
	.align	128
        .global         _Z27baseline_elementwise_kernelPfPKfi
        .type           _Z27baseline_elementwise_kernelPfPKfi,@function
        .size           _Z27baseline_elementwise_kernelPfPKfi,(.L_x_1 - _Z27baseline_elementwise_kernelPfPKfi)
        .other          _Z27baseline_elementwise_kernelPfPKfi,@"STO_CUDA_ENTRY STV_DEFAULT"
_Z27baseline_elementwise_kernelPfPKfi:
.text._Z27baseline_elementwise_kernelPfPKfi:
[----:B------:R-:W-:Y:S01]  /*0000*/  LDC R1, c[0x0][0x37c] ;  /* 0x0000df00ff017b82 */ /* 0x000fe20000000800 */
[----:B------:R-:W0:Y:S07]  /*0010*/  S2R R3, SR_TID.X ;  /* 0x0000000000037919 */ /* 0x000e2e0000002100 */
[----:B------:R-:W0:Y:S01]  /*0020*/  S2UR UR4, SR_CTAID.X ;  /* 0x00000000000479c3 */ /* 0x000e220000002500 */
[----:B------:R-:W1:Y:S07]  /*0030*/  LDCU UR5, c[0x0][0x390] ;  /* 0x00007200ff0577ac */ /* 0x000e6e0008000800 */
[----:B------:R-:W0:Y:S02]  /*0040*/  LDC R0, c[0x0][0x360] ;  /* 0x0000d800ff007b82 */ /* 0x000e240000000800 */
[----:B0-----:R-:W-:-:S05]  /*0050*/  IMAD R0, R0, UR4, R3 ;  /* 0x0000000400007c24 */ /* 0x001fca000f8e0203 */
[----:B-1----:R-:W-:-:S13]  /*0060*/  ISETP.GE.AND P0, PT, R0, UR5, PT ;  /* 0x0000000500007c0c */ /* 0x002fda000bf06270 */
[----:B------:R-:W-:Y:S05]  /*0070*/  @P0 EXIT ;  /* 0x000000000000094d */ /* 0x000fea0003800000 */
[----:B------:R-:W0:Y:S01]  /*0080*/  LDC.64 R4, c[0x0][0x388] ;  /* 0x0000e200ff047b82 */ /* 0x000e220000000a00 */
[----:B------:R-:W1:Y:S01]  /*0090*/  LDCU.64 UR4, c[0x0][0x358] ;  /* 0x00006b00ff0477ac */ /* 0x000e620008000a00 */
[----:B0-----:R-:W-:-:S05]  /*00a0*/  IMAD.WIDE R4, R0, 0x4, R4 ;  /* 0x0000000400047825 */ /* 0x001fca00078e0204 */
[----:B-1----:R0:W2:Y:S01]  /*00b0*/  LDG.E R2, desc[UR4][R4.64] ;  /* 0x0000000404027981 */ /* 0x0020a2000c1e1900 */
[----:B------:R-:W-:Y:S01]  /*00c0*/  HFMA2 R7, -RZ, RZ, 0.61474609375, 16.90625 ;  /* 0x38eb4c3aff077431 */ /* 0x000fe200000001ff */
[----:B------:R-:W-:Y:S01]  /*00d0*/  MOV R9, 0x3aae005b ;  /* 0x3aae005b00097802 */ /* 0x000fe20000000f00 */
[----:B------:R-:W-:Y:S01]  /*00e0*/  HFMA2 R8, -RZ, RZ, 1.0087890625, -0.000686168670654296875 ;  /* 0x3c09919fff087431 */ /* 0x000fe200000001ff */
[----:B------:R-:W-:Y:S01]  /*00f0*/  MOV R10, 0x3d24d99a ;  /* 0x3d24d99a000a7802 */ /* 0x000fe20000000f00 */
[----:B0-----:R-:W-:Y:S02]  /*0100*/  HFMA2 R5, -RZ, RZ, 1.5341796875, 81.5625 ;  /* 0x3e235519ff057431 */ /* 0x001fe400000001ff */
[----:B--2---:R-:W-:-:S04]  /*0110*/  FMUL R3, R2, 0.70710676908493041992 ;  /* 0x3f3504f302037820 */ /* 0x004fc80000400000 */
[C---:B------:R-:W-:Y:S01]  /*0120*/  FMUL R6, R3.reuse, R3 ;  /* 0x0000000303067220 */ /* 0x040fe20000400000 */
[----:B------:R-:W-:-:S04]  /*0130*/  FSETP.GE.AND P0, PT, |R3|, 1.0029599666595458984, PT ;  /* 0x3f8060fe0300780b */ /* 0x000fc80003f06200 */
[----:B------:R-:W-:Y:S02]  /*0140*/  FSEL R6, |R3|, R6, P0 ;  /* 0x0000000603067208 */ /* 0x000fe40000000200 */
[----:B------:R-:W-:Y:S02]  /*0150*/  FSEL R7, R7, 8.4834944573231041431e-05, P0 ;  /* 0x38b1e96a07077808 */ /* 0x000fe40000000000 */
[----:B------:R-:W-:Y:S02]  /*0160*/  FSEL R9, -R9, -0.00082130916416645050049, P0 ;  /* 0xba574d2009097808 */ /* 0x000fe40000000100 */
[----:B------:R-:W-:Y:S02]  /*0170*/  FSEL R4, R8, 0.0052134888246655464172, P0 ;  /* 0x3baad5ea08047808 */ /* 0x000fe40000000000 */
[----:B------:R-:W-:Y:S01]  /*0180*/  FSEL R8, -R10, -0.026868773624300956726, P0 ;  /* 0xbcdc1be70a087808 */ /* 0x000fe20000000100 */
[----:B------:R-:W-:Y:S01]  /*0190*/  FFMA R7, R6, R7, R9 ;  /* 0x0000000706077223 */ /* 0x000fe20000000009 */
[----:B------:R-:W-:-:S03]  /*01a0*/  MOV R9, 0x3f69b4f9 ;  /* 0x3f69b4f900097802 */ /* 0x000fc60000000f00 */
[C---:B------:R-:W-:Y:S01]  /*01b0*/  FFMA R7, R6.reuse, R7, R4 ;  /* 0x0000000706077223 */ /* 0x040fe20000000004 */
[----:B------:R-:W-:Y:S01]  /*01c0*/  FSEL R4, R5, 0.11284004896879196167, P0 ;  /* 0x3de718af05047808 */ /* 0x000fe20000000000 */
[----:B------:R-:W-:Y:S02]  /*01d0*/  HFMA2 R5, -RZ, RZ, 1.7822265625, 0.000185489654541015625 ;  /* 0x3f210a14ff057431 */ /* 0x000fe400000001ff */
[----:B------:R-:W-:Y:S01]  /*01e0*/  FFMA R7, R6, R7, R8 ;  /* 0x0000000706077223 */ /* 0x000fe20000000008 */
[----:B------:R-:W-:-:S03]  /*01f0*/  FSEL R8, R9, -0.37612664699554443359, P0 ;  /* 0xbec093ac09087808 */ /* 0x000fc60000000000 */
[----:B------:R-:W-:Y:S01]  /*0200*/  FFMA R7, R6, R7, R4 ;  /* 0x0000000706077223 */ /* 0x000fe20000000004 */
[----:B------:R-:W-:-:S03]  /*0210*/  FSEL R4, R5, 0.12837915122509002686, P0 ;  /* 0x3e0375d305047808 */ /* 0x000fc60000000000 */
[C---:B------:R-:W-:Y:S01]  /*0220*/  FFMA R7, R6.reuse, R7, R8 ;  /* 0x0000000706077223 */ /* 0x040fe20000000008 */
[----:B------:R-:W-:-:S03]  /*0230*/  FSEL R5, -R6, R3, P0 ;  /* 0x0000000306057208 */ /* 0x000fc60000000100 */
[----:B------:R-:W-:-:S04]  /*0240*/  FFMA R4, R6, R7, R4 ;  /* 0x0000000706047223 */ /* 0x000fc80000000004 */
[----:B------:R-:W-:Y:S02]  /*0250*/  FFMA R6, R4, R5, R5 ;  /* 0x0000000504067223 */ /* 0x000fe40000000005 */
[----:B------:R-:W0:Y:S02]  /*0260*/  LDC.64 R4, c[0x0][0x380] ;  /* 0x0000e000ff047b82 */ /* 0x000e240000000a00 */
[----:B------:R-:W1:Y:S02]  /*0270*/  @P0 MUFU.EX2 R7, R6 ;  /* 0x0000000600070308 */ /* 0x000e640000000800 */
[----:B-1----:R-:W-:-:S05]  /*0280*/  @P0 FADD R8, -R7, 1 ;  /* 0x3f80000007080421 */ /* 0x002fca0000000100 */
[----:B------:R-:W-:Y:S01]  /*0290*/  @P0 LOP3.LUT R6, R8, 0x80000000, R3, 0xb8, !PT ;  /* 0x8000000008060812 */ /* 0x000fe200078eb803 */
[----:B------:R-:W-:Y:S01]  /*02a0*/  FMUL R8, R2, 0.5 ;  /* 0x3f00000002087820 */ /* 0x000fe20000400000 */
[----:B0-----:R-:W-:-:S04]  /*02b0*/  IMAD.WIDE R2, R0, 0x4, R4 ;  /* 0x0000000400027825 */ /* 0x001fc800078e0204 */
[----:B------:R-:W-:-:S04]  /*02c0*/  FADD R7, R6, 1 ;  /* 0x3f80000006077421 */ /* 0x000fc80000000000 */
[----:B------:R-:W-:-:S05]  /*02d0*/  FMUL R7, R7, R8 ;  /* 0x0000000807077220 */ /* 0x000fca0000400000 */
[----:B------:R-:W-:Y:S01]  /*02e0*/  STG.E desc[UR4][R2.64], R7 ;  /* 0x0000000702007986 */ /* 0x000fe2000c101904 */
[----:B------:R-:W-:Y:S05]  /*02f0*/  EXIT ;  /* 0x000000000000794d */ /* 0x000fea0003800000 */
.L_x_0:
[----:B------:R-:W-:-:S00]  /*0300*/  BRA `(.L_x_0) ;  /* 0xfffffffc00fc7947 */ /* 0x000fc0000383ffff */
[----:B------:R-:W-:-:S00]  /*0310*/  NOP ;  /* 0x0000000000007918 */ /* 0x000fc00000000000 */
        /* <DEDUP_REMOVED lines=14> */
.L_x_1:


//--------------------- .nv.shared.reserved.0     --------------------------
	.section	.nv.shared.reserved.0,"aw",@nobits
	.weak		__nv_reservedSMEM_offset_0_alias
	.size		__nv_reservedSMEM_offset_0_alias, 0, 64
	.other		__nv_reservedSMEM_offset_0_alias,@"STO_CUDA_RESERVED_SHARED STV_DEFAULT"
__nv_reservedSMEM_offset_0_alias:
	.zero		0
	.zero		64


//--------------------- .nv.constant0._Z27baseline_elementwise_kernelPfPKfi --------------------------
	.section	.nv.constant0._Z27baseline_elementwise_kernelPfPKfi,"a",@progbits
	.sectionflags	@""
	.align	4
.nv.constant0._Z27baseline_elementwise_kernelPfPKfi:
	.zero		916


//--------------------- SYMBOLS --------------------------

	.type		.nv.reservedSmem.offset0,@object
	.size		.nv.reservedSmem.offset0,0x4
